	.headerflags	@"EF_CUDA_TEXMODE_UNIFIED EF_CUDA_64BIT_ADDRESS EF_CUDA_ACCELERATORS EF_CUDA_SM90 EF_CUDA_VIRTUAL_SM(EF_CUDA_SM90)"
	.elftype	@"ET_EXEC"


//--------------------- .nv.info                  --------------------------
	.section	.nv.info,"",@"SHT_CUDA_INFO"
	.align	4


	//----- nvinfo : EIATTR_REGCOUNT
	.align		4
        /*0000*/ 	.byte	0x04, 0x2f
        /*0002*/ 	.short	(.L_3 - .L_2)
	.align		4
.L_2:
        /*0004*/ 	.word	index@(triton_poi_fused__native_batch_norm_legit_no_training_add_1)
        /*0008*/ 	.word	0x0000001a


	//----- nvinfo : EIATTR_MIN_STACK_SIZE
	.align		4
.L_3:
        /*000c*/ 	.byte	0x04, 0x12
        /*000e*/ 	.short	(.L_5 - .L_4)
	.align		4
.L_4:
        /*0010*/ 	.word	index@(triton_poi_fused__native_batch_norm_legit_no_training_add_1)
        /*0014*/ 	.word	0x00000000


	//----- nvinfo : EIATTR_FRAME_SIZE
	.align		4
.L_5:
        /*0018*/ 	.byte	0x04, 0x11
        /*001a*/ 	.short	(.L_7 - .L_6)
	.align		4
.L_6:
        /*001c*/ 	.word	index@(triton_poi_fused__native_batch_norm_legit_no_training_add_1)
        /*0020*/ 	.word	0x00000000


	//----- nvinfo : EIATTR_MIN_STACK_SIZE
	.align		4
.L_7:
        /*0024*/ 	.byte	0x04, 0x12
        /*0026*/ 	.short	(.L_9 - .L_8)
	.align		4
.L_8:
        /*0028*/ 	.word	index@(triton_poi_fused__native_batch_norm_legit_no_training_add_1)
        /*002c*/ 	.word	0x00000000
.L_9:


//--------------------- .nv.info.triton_poi_fused__native_batch_norm_legit_no_training_add_1 --------------------------
	.section	.nv.info.triton_poi_fused__native_batch_norm_legit_no_training_add_1,"",@"SHT_CUDA_INFO"
	.sectionflags	@""
	.align	4


	//----- nvinfo : EIATTR_CUDA_API_VERSION
	.align		4
        /*0000*/ 	.byte	0x04, 0x37
        /*0002*/ 	.short	(.L_11 - .L_10)
.L_10:
        /*0004*/ 	.word	0x0000007c


	//----- nvinfo : EIATTR_KPARAM_INFO
	.align		4
.L_11:
        /*0008*/ 	.byte	0x04, 0x17
        /*000a*/ 	.short	(.L_13 - .L_12)
.L_12:
        /*000c*/ 	.word	0x00000000
        /*0010*/ 	.short	0x0007
        /*0012*/ 	.short	0x0038
        /*0014*/ 	.byte	0x00, 0xf0, 0x11, 0x00


	//----- nvinfo : EIATTR_KPARAM_INFO
	.align		4
.L_13:
        /*0018*/ 	.byte	0x04, 0x17
        /*001a*/ 	.short	(.L_15 - .L_14)
.L_14:
        /*001c*/ 	.word	0x00000000
        /*0020*/ 	.short	0x0006
        /*0022*/ 	.short	0x0030
        /*0024*/ 	.byte	0x00, 0xf4, 0x21, 0x00


	//----- nvinfo : EIATTR_KPARAM_INFO
	.align		4
.L_15:
        /*0028*/ 	.byte	0x04, 0x17
        /*002a*/ 	.short	(.L_17 - .L_16)
.L_16:
        /*002c*/ 	.word	0x00000000
        /*0030*/ 	.short	0x0005
        /*0032*/ 	.short	0x0028
        /*0034*/ 	.byte	0x00, 0xf4, 0x21, 0x00


	//----- nvinfo : EIATTR_KPARAM_INFO
	.align		4
.L_17:
        /*0038*/ 	.byte	0x04, 0x17
        /*003a*/ 	.short	(.L_19 - .L_18)
.L_18:
        /*003c*/ 	.word	0x00000000
        /*0040*/ 	.short	0x0004
        /*0042*/ 	.short	0x0020
        /*0044*/ 	.byte	0x00, 0xf4, 0x21, 0x00


	//----- nvinfo : EIATTR_KPARAM_INFO
	.align		4
.L_19:
        /*0048*/ 	.byte	0x04, 0x17
        /*004a*/ 	.short	(.L_21 - .L_20)
.L_20:
        /*004c*/ 	.word	0x00000000
        /*0050*/ 	.short	0x0003
        /*0052*/ 	.short	0x0018
        /*0054*/ 	.byte	0x00, 0xf4, 0x21, 0x00


	//----- nvinfo : EIATTR_KPARAM_INFO
	.align		4
.L_21:
        /*0058*/ 	.byte	0x04, 0x17
        /*005a*/ 	.short	(.L_23 - .L_22)
.L_22:
        /*005c*/ 	.word	0x00000000
        /*0060*/ 	.short	0x0002
        /*0062*/ 	.short	0x0010
        /*0064*/ 	.byte	0x00, 0xf4, 0x21, 0x00


	//----- nvinfo : EIATTR_KPARAM_INFO
	.align		4
.L_23:
        /*0068*/ 	.byte	0x04, 0x17
        /*006a*/ 	.short	(.L_25 - .L_24)
.L_24:
        /*006c*/ 	.word	0x00000000
        /*0070*/ 	.short	0x0001
        /*0072*/ 	.short	0x0008
        /*0074*/ 	.byte	0x00, 0xf4, 0x21, 0x00


	//----- nvinfo : EIATTR_KPARAM_INFO
	.align		4
.L_25:
        /*0078*/ 	.byte	0x04, 0x17
        /*007a*/ 	.short	(.L_27 - .L_26)
.L_26:
        /*007c*/ 	.word	0x00000000
        /*0080*/ 	.short	0x0000
        /*0082*/ 	.short	0x0000
        /*0084*/ 	.byte	0x00, 0xf4, 0x21, 0x00


	//----- nvinfo : EIATTR_SPARSE_MMA_MASK
	.align		4
.L_27:
        /*0088*/ 	.byte	0x03, 0x50
        /*008a*/ 	.short	0x0000


	//----- nvinfo : EIATTR_MAXREG_COUNT
	.align		4
        /*008c*/ 	.byte	0x03, 0x1b
        /*008e*/ 	.short	0x00ff


	//----- nvinfo : EIATTR_EXIT_INSTR_OFFSETS
	.align		4
        /*0090*/ 	.byte	0x04, 0x1c
        /*0092*/ 	.short	(.L_29 - .L_28)


	//   ....[0]....
.L_28:
        /*0094*/ 	.word	0x000004b0


	//   ....[1]....
        /*0098*/ 	.word	0x000004d0


	//----- nvinfo : EIATTR_REQNTID
	.align		4
.L_29:
        /*009c*/ 	.byte	0x04, 0x10
        /*009e*/ 	.short	(.L_31 - .L_30)
.L_30:
        /*00a0*/ 	.word	0x00000080
        /*00a4*/ 	.word	0x00000001
        /*00a8*/ 	.word	0x00000001


	//----- nvinfo : EIATTR_CBANK_PARAM_SIZE
	.align		4
.L_31:
        /*00ac*/ 	.byte	0x03, 0x19
        /*00ae*/ 	.short	0x003c


	//----- nvinfo : EIATTR_PARAM_CBANK
	.align		4
        /*00b0*/ 	.byte	0x04, 0x0a
        /*00b2*/ 	.short	(.L_33 - .L_32)
	.align		4
.L_32:
        /*00b4*/ 	.word	index@(.nv.constant0.triton_poi_fused__native_batch_norm_legit_no_training_add_1)
        /*00b8*/ 	.short	0x0210
        /*00ba*/ 	.short	0x003c


	//----- nvinfo : EIATTR_SW_WAR
	.align		4
.L_33:
        /*00bc*/ 	.byte	0x04, 0x36
        /*00be*/ 	.short	(.L_35 - .L_34)
.L_34:
        /*00c0*/ 	.word	0x00000008
.L_35:


//--------------------- .nv.callgraph             --------------------------
	.section	.nv.callgraph,"",@"SHT_CUDA_CALLGRAPH"
	.align	4
	.sectionentsize	8
	.align		4
        /*0000*/ 	.word	0x00000000
	.align		4
        /*0004*/ 	.word	0xffffffff
	.align		4
        /*0008*/ 	.word	0x00000000
	.align		4
        /*000c*/ 	.word	0xfffffffe
	.align		4
        /*0010*/ 	.word	0x00000000
	.align		4
        /*0014*/ 	.word	0xfffffffd
	.align		4
        /*0018*/ 	.word	0x00000000
	.align		4
        /*001c*/ 	.word	0xfffffffc


//--------------------- .nv.constant4             --------------------------
	.section	.nv.constant4,"a",@progbits
	.align	8
	.align		8
.nv.constant4:
        /*0000*/ 	.dword	_$_str
	.align		8
        /*0008*/ 	.dword	_$_str_$_2


//--------------------- .text.triton_poi_fused__native_batch_norm_legit_no_training_add_1 --------------------------
	.section	.text.triton_poi_fused__native_batch_norm_legit_no_training_add_1,"ax",@progbits
	.align	128
        .global         triton_poi_fused__native_batch_norm_legit_no_training_add_1
        .type           triton_poi_fused__native_batch_norm_legit_no_training_add_1,@function
        .size           triton_poi_fused__native_batch_norm_legit_no_training_add_1,(.L_x_1 - triton_poi_fused__native_batch_norm_legit_no_training_add_1)
        .other          triton_poi_fused__native_batch_norm_legit_no_training_add_1,@"STO_CUDA_ENTRY STV_DEFAULT"
triton_poi_fused__native_batch_norm_legit_no_training_add_1:
.text.triton_poi_fused__native_batch_norm_legit_no_training_add_1:
[----:B------:R-:W0:Y:S01]  /*0000*/  LDC R1, c[0x0][0x28] ;  /* 0x00000a00ff017b82 */ /* 0x000e220000000800 */
[----:B------:R-:W1:Y:S07]  /*0010*/  S2R R0, SR_TID.X ;  /* 0x0000000000007919 */ /* 0x000e6e0000002100 */
[----:B------:R-:W2:Y:S01]  /*0020*/  LDC.64 R16, c[0x0][0x228] ;  /* 0x00008a00ff107b82 */ /* 0x000ea20000000a00 */
[----:B------:R-:W-:Y:S02]  /*0030*/  CS2R R8, SRZ ;  /* 0x0000000000087805 */ /* 0x000fe4000001ff00 */
[----:B------:R-:W-:Y:S01]  /*0040*/  CS2R R12, SRZ ;  /* 0x00000000000c7805 */ /* 0x000fe2000001ff00 */
[----:B------:R-:W3:Y:S01]  /*0050*/  S2R R7, SR_CTAID.X ;  /* 0x0000000000077919 */ /* 0x000ee20000002500 */
[----:B------:R-:W-:-:S03]  /*0060*/  ULDC.64 UR4, c[0x0][0x208] ;  /* 0x0000820000047ab9 */ /* 0x000fc60000000a00 */
[----:B------:R-:W4:Y:S08]  /*0070*/  LDC.64 R10, c[0x0][0x218] ;  /* 0x00008600ff0a7b82 */ /* 0x000f300000000a00 */
[----:B------:R-:W5:Y:S08]  /*0080*/  LDC.64 R22, c[0x0][0x220] ;  /* 0x00008800ff167b82 */ /* 0x000f700000000a00 */
[----:B------:R-:W4:Y:S01]  /*0090*/  LDC.64 R18, c[0x0][0x230] ;  /* 0x00008c00ff127b82 */ /* 0x000f220000000a00 */
[----:B-1----:R-:W-:-:S07]  /*00a0*/  SHF.L.U32 R0, R0, 0x1, RZ ;  /* 0x0000000100007819 */ /* 0x002fce00000006ff */
[----:B------:R-:W1:Y:S01]  /*00b0*/  LDC.64 R14, c[0x0][0x238] ;  /* 0x00008e00ff0e7b82 */ /* 0x000e620000000a00 */
[----:B---3--:R-:W-:Y:S02]  /*00c0*/  SHF.R.S32.HI R2, RZ, 0x17, R7 ;  /* 0x00000017ff027819 */ /* 0x008fe40000011407 */
[----:B------:R-:W-:Y:S02]  /*00d0*/  LOP3.LUT R0, R0, 0xfe, RZ, 0xc0, !PT ;  /* 0x000000fe00007812 */ /* 0x000fe400078ec0ff */
[----:B------:R-:W-:Y:S02]  /*00e0*/  SGXT R2, R2, 0x1 ;  /* 0x000000010202781a */ /* 0x000fe40000000200 */
[----:B------:R-:W-:-:S04]  /*00f0*/  LEA R7, R7, R0, 0x8 ;  /* 0x0000000007077211 */ /* 0x000fc800078e40ff */
[----:B------:R-:W-:Y:S02]  /*0100*/  LEA.HI R2, R2, R7, RZ, 0x4 ;  /* 0x0000000702027211 */ /* 0x000fe400078f20ff */
[----:B------:R-:W-:Y:S02]  /*0110*/  ISETP.GE.AND P4, PT, R7, 0x100, PT ;  /* 0x000001000700780c */ /* 0x000fe40003f86270 */
[----:B------:R-:W-:-:S04]  /*0120*/  SHF.R.S32.HI R2, RZ, 0x4, R2 ;  /* 0x00000004ff027819 */ /* 0x000fc80000011402 */
[----:B------:R-:W-:-:S04]  /*0130*/  LEA.HI R0, R2, R2, RZ, 0x2 ;  /* 0x0000000202007211 */ /* 0x000fc800078f10ff */
[----:B------:R-:W-:-:S04]  /*0140*/  LOP3.LUT R21, R0, 0xfffffffc, RZ, 0xc0, !PT ;  /* 0xfffffffc00157812 */ /* 0x000fc800078ec0ff */
[----:B------:R-:W-:Y:S02]  /*0150*/  IADD3 R21, R2, -R21, RZ ;  /* 0x8000001502157210 */ /* 0x000fe40007ffe0ff */
[----:B------:R-:W3:Y:S03]  /*0160*/  LDC.64 R2, c[0x0][0x210] ;  /* 0x00008400ff027b82 */ /* 0x000ee60000000a00 */
[----:B--2---:R-:W-:-:S05]  /*0170*/  IMAD.WIDE R16, R21, 0x4, R16 ;  /* 0x0000000415107825 */ /* 0x004fca00078e0210 */
[----:B------:R-:W2:Y:S04]  /*0180*/  @!P4 LDG.E.EL R8, desc[UR4][R16.64] ;  /* 0x000000041008c981 */ /* 0x000ea8000c2e1900 */
[----:B------:R5:W2:Y:S01]  /*0190*/  @!P4 LDG.E.EL R12, desc[UR4][R16.64] ;  /* 0x00000004100cc981 */ /* 0x000aa2000c2e1900 */
[----:B------:R-:W-:Y:S01]  /*01a0*/  HFMA2.MMA R6, -RZ, RZ, 0, 0 ;  /* 0x00000000ff067435 */ /* 0x000fe200000001ff */
[----:B------:R-:W-:Y:S01]  /*01b0*/  CS2R R4, SRZ ;  /* 0x0000000000047805 */ /* 0x000fe2000001ff00 */
[----:B----4-:R-:W-:Y:S01]  /*01c0*/  IMAD.WIDE R10, R7, 0x4, R10 ;  /* 0x00000004070a7825 */ /* 0x010fe200078e020a */
[----:B------:R-:W-:-:S04]  /*01d0*/  MOV R0, RZ ;  /* 0x000000ff00007202 */ /* 0x000fc80000000f00 */
[----:B------:R-:W4:Y:S01]  /*01e0*/  @!P4 LDG.E.64 R4, desc[UR4][R10.64] ;  /* 0x000000040a04c981 */ /* 0x000f22000c1e1b00 */
[----:B-----5:R-:W-:-:S04]  /*01f0*/  IMAD.WIDE R16, R21, 0x4, R22 ;  /* 0x0000000415107825 */ /* 0x020fc800078e0216 */
[----:B0-----:R-:W-:Y:S01]  /*0200*/  IMAD.WIDE R22, R21, 0x4, R18 ;  /* 0x0000000415167825 */ /* 0x001fe200078e0212 */
[----:B------:R-:W4:Y:S01]  /*0210*/  @!P4 LDG.E.EL R9, desc[UR4][R16.64] ;  /* 0x000000041009c981 */ /* 0x000f22000c2e1900 */
[----:B------:R-:W-:-:S03]  /*0220*/  CS2R R18, SRZ ;  /* 0x0000000000127805 */ /* 0x000fc6000001ff00 */
[----:B------:R-:W5:Y:S01]  /*0230*/  @!P4 LDG.E.EL R6, desc[UR4][R16.64] ;  /* 0x000000041006c981 */ /* 0x000f62000c2e1900 */
[----:B-1----:R-:W-:Y:S01]  /*0240*/  IMAD.WIDE R20, R21, 0x4, R14 ;  /* 0x0000000415147825 */ /* 0x002fe200078e020e */
[----:B------:R-:W-:Y:S02]  /*0250*/  CS2R R14, SRZ ;  /* 0x00000000000e7805 */ /* 0x000fe4000001ff00 */
[----:B------:R-:W4:Y:S01]  /*0260*/  @!P4 LDG.E.EL R0, desc[UR4][R22.64] ;  /* 0x000000041600c981 */ /* 0x000f22000c2e1900 */
[----:B---3--:R-:W-:-:S03]  /*0270*/  IMAD.WIDE R2, R7, 0x4, R2 ;  /* 0x0000000407027825 */ /* 0x008fc600078e0202 */
[----:B------:R-:W3:Y:S04]  /*0280*/  @!P4 LDG.E.EL R13, desc[UR4][R22.64] ;  /* 0x00000004160dc981 */ /* 0x000ee8000c2e1900 */
[----:B------:R-:W3:Y:S04]  /*0290*/  @!P4 LDG.E.EL R19, desc[UR4][R20.64] ;  /* 0x000000041413c981 */ /* 0x000ee8000c2e1900 */
[----:B------:R-:W3:Y:S04]  /*02a0*/  @!P4 LDG.E.EL R18, desc[UR4][R20.64] ;  /* 0x000000041412c981 */ /* 0x000ee8000c2e1900 */
[----:B------:R0:W3:Y:S02]  /*02b0*/  @!P4 LDG.E.64 R14, desc[UR4][R2.64] ;  /* 0x00000004020ec981 */ /* 0x0000e4000c1e1b00 */
[----:B0-----:R-:W0:Y:S02]  /*02c0*/  LDC.64 R2, c[0x0][0x240] ;  /* 0x00009000ff027b82 */ /* 0x001e240000000a00 */
[----:B0-----:R-:W-:-:S04]  /*02d0*/  IMAD.WIDE R2, R7, 0x4, R2 ;  /* 0x0000000407027825 */ /* 0x001fc800078e0202 */
[----:B--2---:R-:W-:Y:S01]  /*02e0*/  FADD R8, R8, 9.9999997473787516356e-06 ;  /* 0x3727c5ac08087421 */ /* 0x004fe20000000000 */
[----:B------:R-:W-:-:S03]  /*02f0*/  FADD R12, R12, 9.9999997473787516356e-06 ;  /* 0x3727c5ac0c0c7421 */ /* 0x000fc60000000000 */
[----:B------:R-:W0:Y:S08]  /*0300*/  MUFU.SQRT R10, R8 ;  /* 0x00000008000a7308 */ /* 0x000e300000002000 */
[----:B------:R-:W1:Y:S01]  /*0310*/  MUFU.SQRT R11, R12 ;  /* 0x0000000c000b7308 */ /* 0x000e620000002000 */
[C---:B0-----:R-:W-:Y:S02]  /*0320*/  FSETP.GT.AND P0, PT, R10.reuse, 8.50705917302346158658e+37, PT ;  /* 0x7e8000000a00780b */ /* 0x041fe40003f04000 */
[----:B------:R-:W-:-:S02]  /*0330*/  FSETP.GEU.AND P2, PT, R10, 1.175494350822287508e-38, PT ;  /* 0x008000000a00780b */ /* 0x000fc40003f4e000 */
[C---:B-1----:R-:W-:Y:S02]  /*0340*/  FSETP.GT.AND P1, PT, R11.reuse, 8.50705917302346158658e+37, PT ;  /* 0x7e8000000b00780b */ /* 0x042fe40003f24000 */
[----:B------:R-:W-:-:S07]  /*0350*/  FSETP.GEU.AND P3, PT, R11, 1.175494350822287508e-38, PT ;  /* 0x008000000b00780b */ /* 0x000fce0003f6e000 */
[----:B------:R-:W-:Y:S01]  /*0360*/  @P0 FMUL R10, R10, 0.25 ;  /* 0x3e8000000a0a0820 */ /* 0x000fe20000400000 */
[----:B------:R-:W-:-:S03]  /*0370*/  HFMA2.MMA R8, -RZ, RZ, 1.625, 0 ;  /* 0x3e800000ff087435 */ /* 0x000fc600000001ff */
[----:B------:R-:W-:Y:S01]  /*0380*/  @!P2 FMUL R10, R10, 16777216 ;  /* 0x4b8000000a0aa820 */ /* 0x000fe20000400000 */
[----:B------:R-:W-:-:S04]  /*0390*/  @P1 FMUL R11, R11, 0.25 ;  /* 0x3e8000000b0b1820 */ /* 0x000fc80000400000 */
[----:B------:R-:W-:Y:S01]  /*03a0*/  @!P3 FMUL R11, R11, 16777216 ;  /* 0x4b8000000b0bb820 */ /* 0x000fe20000400000 */
[----:B------:R-:W0:Y:S01]  /*03b0*/  MUFU.RCP R10, R10 ;  /* 0x0000000a000a7308 */ /* 0x000e220000001000 */
[----:B------:R-:W-:-:S07]  /*03c0*/  FSEL R17, R8, 1, P0 ;  /* 0x3f80000008117808 */ /* 0x000fce0000000000 */
[----:B------:R-:W1:Y:S01]  /*03d0*/  MUFU.RCP R11, R11 ;  /* 0x0000000b000b7308 */ /* 0x000e620000001000 */
[----:B------:R-:W-:Y:S01]  /*03e0*/  FSEL R8, R8, 1, P1 ;  /* 0x3f80000008087808 */ /* 0x000fe20000800000 */
[----:B------:R-:W-:-:S04]  /*03f0*/  @!P2 FMUL R17, R17, 16777216 ;  /* 0x4b8000001111a820 */ /* 0x000fc80000400000 */
[----:B------:R-:W-:Y:S01]  /*0400*/  @!P3 FMUL R8, R8, 16777216 ;  /* 0x4b8000000808b820 */ /* 0x000fe20000400000 */
[----:B----4-:R-:W-:Y:S01]  /*0410*/  FADD R4, -R9, R4 ;  /* 0x0000000409047221 */ /* 0x010fe20000000100 */
[----:B-----5:R-:W-:Y:S01]  /*0420*/  FADD R5, -R6, R5 ;  /* 0x0000000506057221 */ /* 0x020fe20000000100 */
[----:B0-----:R-:W-:Y:S01]  /*0430*/  FMUL R17, R10, R17 ;  /* 0x000000110a117220 */ /* 0x001fe20000400000 */
[----:B-1----:R-:W-:-:S03]  /*0440*/  FMUL R8, R11, R8 ;  /* 0x000000080b087220 */ /* 0x002fc60000400000 */
[----:B------:R-:W-:Y:S01]  /*0450*/  FMUL R4, R4, R17 ;  /* 0x0000001104047220 */ /* 0x000fe20000400000 */
[----:B------:R-:W-:-:S03]  /*0460*/  FMUL R5, R5, R8 ;  /* 0x0000000805057220 */ /* 0x000fc60000400000 */
[----:B---3--:R-:W-:Y:S01]  /*0470*/  FFMA R19, R4, R0, R19 ;  /* 0x0000000004137223 */ /* 0x008fe20000000013 */
[----:B------:R-:W-:-:S03]  /*0480*/  FFMA R18, R5, R13, R18 ;  /* 0x0000000d05127223 */ /* 0x000fc60000000012 */
[----:B------:R-:W-:Y:S01]  /*0490*/  FADD R14, R19, R14 ;  /* 0x0000000e130e7221 */ /* 0x000fe20000000000 */
[----:B------:R-:W-:Y:S01]  /*04a0*/  FADD R15, R18, R15 ;  /* 0x0000000f120f7221 */ /* 0x000fe20000000000 */
[----:B------:R-:W-:Y:S06]  /*04b0*/  @P4 EXIT ;  /* 0x000000000000494d */ /* 0x000fec0003800000 */
[----:B------:R-:W-:Y:S01]  /*04c0*/  STG.E.64 desc[UR4][R2.64], R14 ;  /* 0x0000000e02007986 */ /* 0x000fe2000c101b04 */
[----:B------:R-:W-:Y:S05]  /*04d0*/  EXIT ;  /* 0x000000000000794d */ /* 0x000fea0003800000 */
.L_x_0:
[----:B------:R-:W-:-:S00]  /*04e0*/  BRA `(.L_x_0) ;  /* 0xfffffffc00fc7947 */ /* 0x000fc0000383ffff */
[----:B------:R-:W-:-:S00]  /*04f0*/  NOP ;  /* 0x0000000000007918 */ /* 0x000fc00000000000 */
        /* <DEDUP_REMOVED lines=8> */
.L_x_1:


//--------------------- .nv.global.init           --------------------------
	.section	.nv.global.init,"aw",@progbits
.nv.global.init:
	.type		_$_str,@object
	.size		_$_str,(_$_str_$_2 - _$_str)
_$_str:
        /*0000*/ 	.byte	0x5f, 0x5f, 0x43, 0x55, 0x44, 0x41, 0x5f, 0x46, 0x54, 0x5a, 0x00
	.type		_$_str_$_2,@object
	.size		_$_str_$_2,(.L_1 - _$_str_$_2)
_$_str_$_2:
        /*000b*/ 	.byte	0x5f, 0x5f, 0x43, 0x55, 0x44, 0x41, 0x5f, 0x50, 0x52, 0x45, 0x43, 0x5f, 0x53, 0x51, 0x52, 0x54
        /*001b*/ 	.byte	0x00
.L_1:


//--------------------- .nv.constant0.triton_poi_fused__native_batch_norm_legit_no_training_add_1 --------------------------
	.section	.nv.constant0.triton_poi_fused__native_batch_norm_legit_no_training_add_1,"a",@progbits
	.sectionflags	@""
	.align	4
.nv.constant0.triton_poi_fused__native_batch_norm_legit_no_training_add_1:
	.zero		588
